//
// Generated by NVIDIA NVVM Compiler
//
// Compiler Build ID: CL-36424714
// Cuda compilation tools, release 13.0, V13.0.88
// Based on NVVM 20.0.0
//

.version 9.0
.target sm_100
.address_size 64

	// .globl	_Z15maxPool2dKernelPfS_iii

.visible .entry _Z15maxPool2dKernelPfS_iii(
	.param .u64 .ptr .align 1 _Z15maxPool2dKernelPfS_iii_param_0,
	.param .u64 .ptr .align 1 _Z15maxPool2dKernelPfS_iii_param_1,
	.param .u32 _Z15maxPool2dKernelPfS_iii_param_2,
	.param .u32 _Z15maxPool2dKernelPfS_iii_param_3,
	.param .u32 _Z15maxPool2dKernelPfS_iii_param_4
)
{
	.reg .pred 	%p<15>;
	.reg .b32 	%r<48>;
	.reg .b32 	%f<88>;
	.reg .b64 	%rd<16>;

	ld.param.u64 	%rd5, [_Z15maxPool2dKernelPfS_iii_param_0];
	ld.param.u64 	%rd4, [_Z15maxPool2dKernelPfS_iii_param_1];
	ld.param.u32 	%r27, [_Z15maxPool2dKernelPfS_iii_param_2];
	ld.param.u32 	%r25, [_Z15maxPool2dKernelPfS_iii_param_3];
	ld.param.u32 	%r26, [_Z15maxPool2dKernelPfS_iii_param_4];
	cvta.to.global.u64 	%rd1, %rd5;
	mov.u32 	%r28, %ctaid.y;
	mov.u32 	%r29, %ntid.y;
	mov.u32 	%r30, %tid.y;
	mad.lo.s32 	%r1, %r28, %r29, %r30;
	mov.u32 	%r31, %ctaid.x;
	mov.u32 	%r32, %ntid.x;
	mov.u32 	%r33, %tid.x;
	mad.lo.s32 	%r2, %r31, %r32, %r33;
	div.s32 	%r34, %r27, %r26;
	div.s32 	%r3, %r25, %r26;
	setp.ge.s32 	%p1, %r1, %r34;
	setp.ge.s32 	%p2, %r2, %r3;
	or.pred  	%p3, %p1, %p2;
	@%p3 bra 	$L__BB0_18;
	setp.lt.s32 	%p4, %r26, 1;
	mov.f32 	%f86, 0fE0AD78EC;
	@%p4 bra 	$L__BB0_17;
	mul.lo.s32 	%r4, %r26, %r1;
	mul.lo.s32 	%r5, %r26, %r2;
	and.b32  	%r6, %r26, 15;
	add.s32 	%r7, %r6, -1;
	and.b32  	%r8, %r26, 7;
	add.s32 	%r9, %r8, -1;
	and.b32  	%r10, %r26, 2147483632;
	and.b32  	%r11, %r26, 3;
	neg.s32 	%r12, %r10;
	add.s64 	%rd2, %rd1, 32;
	mov.f32 	%f86, 0fE0AD78EC;
	mov.b32 	%r42, 0;
$L__BB0_3:
	setp.lt.u32 	%p5, %r26, 16;
	add.s32 	%r37, %r42, %r4;
	mad.lo.s32 	%r14, %r37, %r25, %r5;
	mov.b32 	%r46, 0;
	@%p5 bra 	$L__BB0_6;
	mov.u32 	%r43, %r14;
	mov.u32 	%r44, %r12;
$L__BB0_5:
	.pragma "nounroll";
	mul.wide.s32 	%rd6, %r43, 4;
	add.s64 	%rd7, %rd2, %rd6;
	ld.global.f32 	%f20, [%rd7+-32];
	max.f32 	%f21, %f86, %f20;
	ld.global.f32 	%f22, [%rd7+-28];
	max.f32 	%f23, %f21, %f22;
	ld.global.f32 	%f24, [%rd7+-24];
	max.f32 	%f25, %f23, %f24;
	ld.global.f32 	%f26, [%rd7+-20];
	max.f32 	%f27, %f25, %f26;
	ld.global.f32 	%f28, [%rd7+-16];
	max.f32 	%f29, %f27, %f28;
	ld.global.f32 	%f30, [%rd7+-12];
	max.f32 	%f31, %f29, %f30;
	ld.global.f32 	%f32, [%rd7+-8];
	max.f32 	%f33, %f31, %f32;
	ld.global.f32 	%f34, [%rd7+-4];
	max.f32 	%f35, %f33, %f34;
	ld.global.f32 	%f36, [%rd7];
	max.f32 	%f37, %f35, %f36;
	ld.global.f32 	%f38, [%rd7+4];
	max.f32 	%f39, %f37, %f38;
	ld.global.f32 	%f40, [%rd7+8];
	max.f32 	%f41, %f39, %f40;
	ld.global.f32 	%f42, [%rd7+12];
	max.f32 	%f43, %f41, %f42;
	ld.global.f32 	%f44, [%rd7+16];
	max.f32 	%f45, %f43, %f44;
	ld.global.f32 	%f46, [%rd7+20];
	max.f32 	%f47, %f45, %f46;
	ld.global.f32 	%f48, [%rd7+24];
	max.f32 	%f49, %f47, %f48;
	ld.global.f32 	%f50, [%rd7+28];
	max.f32 	%f86, %f49, %f50;
	add.s32 	%r44, %r44, 16;
	add.s32 	%r43, %r43, 16;
	setp.ne.s32 	%p6, %r44, 0;
	mov.u32 	%r46, %r10;
	@%p6 bra 	$L__BB0_5;
$L__BB0_6:
	setp.eq.s32 	%p7, %r6, 0;
	@%p7 bra 	$L__BB0_16;
	setp.lt.u32 	%p8, %r7, 7;
	@%p8 bra 	$L__BB0_9;
	add.s32 	%r38, %r14, %r46;
	mul.wide.s32 	%rd8, %r38, 4;
	add.s64 	%rd9, %rd1, %rd8;
	ld.global.f32 	%f52, [%rd9];
	max.f32 	%f53, %f86, %f52;
	ld.global.f32 	%f54, [%rd9+4];
	max.f32 	%f55, %f53, %f54;
	ld.global.f32 	%f56, [%rd9+8];
	max.f32 	%f57, %f55, %f56;
	ld.global.f32 	%f58, [%rd9+12];
	max.f32 	%f59, %f57, %f58;
	ld.global.f32 	%f60, [%rd9+16];
	max.f32 	%f61, %f59, %f60;
	ld.global.f32 	%f62, [%rd9+20];
	max.f32 	%f63, %f61, %f62;
	ld.global.f32 	%f64, [%rd9+24];
	max.f32 	%f65, %f63, %f64;
	ld.global.f32 	%f66, [%rd9+28];
	max.f32 	%f86, %f65, %f66;
	add.s32 	%r46, %r46, 8;
$L__BB0_9:
	setp.eq.s32 	%p9, %r8, 0;
	@%p9 bra 	$L__BB0_16;
	setp.lt.u32 	%p10, %r9, 3;
	@%p10 bra 	$L__BB0_12;
	add.s32 	%r39, %r14, %r46;
	mul.wide.s32 	%rd10, %r39, 4;
	add.s64 	%rd11, %rd1, %rd10;
	ld.global.f32 	%f68, [%rd11];
	max.f32 	%f69, %f86, %f68;
	ld.global.f32 	%f70, [%rd11+4];
	max.f32 	%f71, %f69, %f70;
	ld.global.f32 	%f72, [%rd11+8];
	max.f32 	%f73, %f71, %f72;
	ld.global.f32 	%f74, [%rd11+12];
	max.f32 	%f86, %f73, %f74;
	add.s32 	%r46, %r46, 4;
$L__BB0_12:
	setp.eq.s32 	%p11, %r11, 0;
	@%p11 bra 	$L__BB0_16;
	setp.eq.s32 	%p12, %r11, 1;
	add.s32 	%r40, %r14, %r46;
	mul.wide.s32 	%rd12, %r40, 4;
	add.s64 	%rd3, %rd1, %rd12;
	ld.global.f32 	%f75, [%rd3];
	max.f32 	%f86, %f86, %f75;
	@%p12 bra 	$L__BB0_16;
	setp.eq.s32 	%p13, %r11, 2;
	ld.global.f32 	%f76, [%rd3+4];
	max.f32 	%f86, %f86, %f76;
	@%p13 bra 	$L__BB0_16;
	ld.global.f32 	%f77, [%rd3+8];
	max.f32 	%f86, %f86, %f77;
$L__BB0_16:
	add.s32 	%r42, %r42, 1;
	setp.ne.s32 	%p14, %r42, %r26;
	@%p14 bra 	$L__BB0_3;
$L__BB0_17:
	mad.lo.s32 	%r41, %r3, %r1, %r2;
	cvta.to.global.u64 	%rd13, %rd4;
	mul.wide.s32 	%rd14, %r41, 4;
	add.s64 	%rd15, %rd13, %rd14;
	st.global.f32 	[%rd15], %f86;
$L__BB0_18:
	ret;

}


// ===== COMPILED SASS (sm_100) =====

	.target	sm_100

	.elftype	@"ET_EXEC"


//--------------------- .note.nv.tkinfo           --------------------------
	.section	.note.nv.tkinfo,"",@"SHT_NOTE"
	.sectionflags	@"SHF_NOTE_NV_TKINFO"
	.tkinfo
        /*0018*/ 	.word	0x00000002
        /*0030*/ 	.string	""
        /*0030*/ 	.string	"ptxas"
        /*0030*/ 	.string	"Cuda compilation tools, release 13.0, V13.0.88"
        /*0030*/ 	.string	"Build cuda_13.0.r13.0/compiler.36424714_0"
        /*0030*/ 	.string	"-arch sm_100 -m 64 "



//--------------------- .note.nv.cuinfo           --------------------------
	.section	.note.nv.cuinfo,"",@"SHT_NOTE"
	.sectionflags	@"SHF_NOTE_NV_CUINFO"
        /*0018*/ 	.short	0x0002
        /*001a*/ 	.short	0x0064
        /*001c*/ 	.short	0x0082
	.zero		2


//--------------------- .nv.info                  --------------------------
	.section	.nv.info,"",@"SHT_CUDA_INFO"
	.align	4


	//----- nvinfo : EIATTR_REGCOUNT
	.align		4
        /*0000*/ 	.byte	0x04, 0x2f
        /*0002*/ 	.short	(.L_1 - .L_0)
	.align		4
.L_0:
        /*0004*/ 	.word	index@(_Z15maxPool2dKernelPfS_iii)
        /*0008*/ 	.word	0x0000001e


	//----- nvinfo : EIATTR_FRAME_SIZE
	.align		4
.L_1:
        /*000c*/ 	.byte	0x04, 0x11
        /*000e*/ 	.short	(.L_3 - .L_2)
	.align		4
.L_2:
        /*0010*/ 	.word	index@(_Z15maxPool2dKernelPfS_iii)
        /*0014*/ 	.word	0x00000000


	//----- nvinfo : EIATTR_MIN_STACK_SIZE
	.align		4
.L_3:
        /*0018*/ 	.byte	0x04, 0x12
        /*001a*/ 	.short	(.L_5 - .L_4)
	.align		4
.L_4:
        /*001c*/ 	.word	index@(_Z15maxPool2dKernelPfS_iii)
        /*0020*/ 	.word	0x00000000
.L_5:


//--------------------- .nv.compat                --------------------------
	.section	.nv.compat,"",@"SHT_CUDA_COMPAT_INFO"
	.align	4
        /*0000*/ 	.byte	0x02, 0x09, 0x00, 0x00, 0x02, 0x02, 0x01, 0x00, 0x02, 0x05, 0x05, 0x00, 0x03, 0x07, 0x01, 0x01
        /*0010*/ 	.byte	0x02, 0x03, 0x00, 0x00, 0x02, 0x06, 0x01, 0x00, 0x04, 0x0b, 0x08, 0x00, 0x09, 0x00, 0x00, 0x00
        /*0020*/ 	.byte	0x00, 0x00, 0x00, 0x00


//--------------------- .nv.info._Z15maxPool2dKernelPfS_iii --------------------------
	.section	.nv.info._Z15maxPool2dKernelPfS_iii,"",@"SHT_CUDA_INFO"
	.sectionflags	@""
	.align	4


	//----- nvinfo : EIATTR_CUDA_API_VERSION
	.align		4
        /*0000*/ 	.byte	0x04, 0x37
        /*0002*/ 	.short	(.L_7 - .L_6)
.L_6:
        /*0004*/ 	.word	0x00000082


	//----- nvinfo : EIATTR_KPARAM_INFO
	.align		4
.L_7:
        /*0008*/ 	.byte	0x04, 0x17
        /*000a*/ 	.short	(.L_9 - .L_8)
.L_8:
        /*000c*/ 	.word	0x00000000
        /*0010*/ 	.short	0x0004
        /*0012*/ 	.short	0x0018
        /*0014*/ 	.byte	0x00, 0xf0, 0x11, 0x00


	//----- nvinfo : EIATTR_KPARAM_INFO
	.align		4
.L_9:
        /*0018*/ 	.byte	0x04, 0x17
        /*001a*/ 	.short	(.L_11 - .L_10)
.L_10:
        /*001c*/ 	.word	0x00000000
        /*0020*/ 	.short	0x0003
        /*0022*/ 	.short	0x0014
        /*0024*/ 	.byte	0x00, 0xf0, 0x11, 0x00


	//----- nvinfo : EIATTR_KPARAM_INFO
	.align		4
.L_11:
        /*0028*/ 	.byte	0x04, 0x17
        /*002a*/ 	.short	(.L_13 - .L_12)
.L_12:
        /*002c*/ 	.word	0x00000000
        /*0030*/ 	.short	0x0002
        /*0032*/ 	.short	0x0010
        /*0034*/ 	.byte	0x00, 0xf0, 0x11, 0x00


	//----- nvinfo : EIATTR_KPARAM_INFO
	.align		4
.L_13:
        /*0038*/ 	.byte	0x04, 0x17
        /*003a*/ 	.short	(.L_15 - .L_14)
.L_14:
        /*003c*/ 	.word	0x00000000
        /*0040*/ 	.short	0x0001
        /*0042*/ 	.short	0x0008
        /*0044*/ 	.byte	0x00, 0xf5, 0x21, 0x00


	//----- nvinfo : EIATTR_KPARAM_INFO
	.align		4
.L_15:
        /*0048*/ 	.byte	0x04, 0x17
        /*004a*/ 	.short	(.L_17 - .L_16)
.L_16:
        /*004c*/ 	.word	0x00000000
        /*0050*/ 	.short	0x0000
        /*0052*/ 	.short	0x0000
        /*0054*/ 	.byte	0x00, 0xf5, 0x21, 0x00


	//----- nvinfo : EIATTR_SPARSE_MMA_MASK
	.align		4
.L_17:
        /*0058*/ 	.byte	0x03, 0x50
        /*005a*/ 	.short	0x0000


	//----- nvinfo : EIATTR_MAXREG_COUNT
	.align		4
        /*005c*/ 	.byte	0x03, 0x1b
        /*005e*/ 	.short	0x00ff


	//----- nvinfo : EIATTR_MERCURY_ISA_VERSION
	.align		4
        /*0060*/ 	.byte	0x03, 0x5f
        /*0062*/ 	.short	0x0101


	//----- nvinfo : EIATTR_VRC_CTA_INIT_COUNT
	.align		4
        /*0064*/ 	.byte	0x02, 0x4a
	.zero		1
	.zero		1


	//----- nvinfo : EIATTR_EXIT_INSTR_OFFSETS
	.align		4
        /*0068*/ 	.byte	0x04, 0x1c
        /*006a*/ 	.short	(.L_19 - .L_18)


	//   ....[0]....
.L_18:
        /*006c*/ 	.word	0x00000340


	//   ....[1]....
        /*0070*/ 	.word	0x00000a60


	//----- nvinfo : EIATTR_CBANK_PARAM_SIZE
	.align		4
.L_19:
        /*0074*/ 	.byte	0x03, 0x19
        /*0076*/ 	.short	0x001c


	//----- nvinfo : EIATTR_PARAM_CBANK
	.align		4
        /*0078*/ 	.byte	0x04, 0x0a
        /*007a*/ 	.short	(.L_21 - .L_20)
	.align		4
.L_20:
        /*007c*/ 	.word	index@(.nv.constant0._Z15maxPool2dKernelPfS_iii)
        /*0080*/ 	.short	0x0380
        /*0082*/ 	.short	0x001c


	//----- nvinfo : EIATTR_SW_WAR
	.align		4
.L_21:
        /*0084*/ 	.byte	0x04, 0x36
        /*0086*/ 	.short	(.L_23 - .L_22)
.L_22:
        /*0088*/ 	.word	0x00000008
.L_23:


//--------------------- .nv.callgraph             --------------------------
	.section	.nv.callgraph,"",@"SHT_CUDA_CALLGRAPH"
	.align	4
	.sectionentsize	8
	.align		4
        /*0000*/ 	.word	0x00000000
	.align		4
        /*0004*/ 	.word	0xffffffff
	.align		4
        /*0008*/ 	.word	0x00000000
	.align		4
        /*000c*/ 	.word	0xfffffffe
	.align		4
        /*0010*/ 	.word	0x00000000
	.align		4
        /*0014*/ 	.word	0xfffffffd
	.align		4
        /*0018*/ 	.word	0x00000000
	.align		4
        /*001c*/ 	.word	0xfffffffc


//--------------------- .text._Z15maxPool2dKernelPfS_iii --------------------------
	.section	.text._Z15maxPool2dKernelPfS_iii,"ax",@progbits
	.align	128
        .global         _Z15maxPool2dKernelPfS_iii
        .type           _Z15maxPool2dKernelPfS_iii,@function
        .size           _Z15maxPool2dKernelPfS_iii,(.L_x_8 - _Z15maxPool2dKernelPfS_iii)
        .other          _Z15maxPool2dKernelPfS_iii,@"STO_CUDA_ENTRY STV_DEFAULT"
_Z15maxPool2dKernelPfS_iii:
.text._Z15maxPool2dKernelPfS_iii:
[----:B------:R-:W-:Y:S08]  /*0000*/  LDC R1, c[0x0][0x37c] ;  /* 0x0000df00ff017b82 */ /* 0x000ff00000000800 */
[----:B------:R-:W0:Y:S01]  /*0010*/  LDC R4, c[0x0][0x398] ;  /* 0x0000e600ff047b82 */ /* 0x000e220000000800 */
[----:B------:R-:W1:Y:S07]  /*0020*/  S2R R8, SR_TID.X ;  /* 0x0000000000087919 */ /* 0x000e6e0000002100 */
[----:B------:R-:W2:Y:S08]  /*0030*/  LDC R13, c[0x0][0x394] ;  /* 0x0000e500ff0d7b82 */ /* 0x000eb00000000800 */
[----:B------:R-:W3:Y:S01]  /*0040*/  LDC R11, c[0x0][0x390] ;  /* 0x0000e400ff0b7b82 */ /* 0x000ee20000000800 */
[----:B0-----:R-:W-:-:S07]  /*0050*/  IABS R10, R4 ;  /* 0x00000004000a7213 */ /* 0x001fce0000000000 */
[----:B------:R-:W1:Y:S01]  /*0060*/  S2UR UR5, SR_CTAID.X ;  /* 0x00000000000579c3 */ /* 0x000e620000002500 */
[----:B------:R-:W0:Y:S01]  /*0070*/  I2F.RP R0, R10 ;  /* 0x0000000a00007306 */ /* 0x000e220000209400 */
[----:B--2---:R-:W-:-:S06]  /*0080*/  IABS R6, R13 ;  /* 0x0000000d00067213 */ /* 0x004fcc0000000000 */
[----:B------:R-:W2:Y:S01]  /*0090*/  S2UR UR4, SR_CTAID.Y ;  /* 0x00000000000479c3 */ /* 0x000ea20000002600 */
[----:B0-----:R-:W0:Y:S02]  /*00a0*/  MUFU.RCP R0, R0 ;  /* 0x0000000000007308 */ /* 0x001e240000001000 */
[----:B0-----:R-:W-:Y:S01]  /*00b0*/  VIADD R2, R0, 0xffffffe ;  /* 0x0ffffffe00027836 */ /* 0x001fe20000000000 */
[----:B---3--:R-:W-:-:S05]  /*00c0*/  IABS R0, R11 ;  /* 0x0000000b00007213 */ /* 0x008fca0000000000 */
[----:B------:R0:W3:Y:S02]  /*00d0*/  F2I.FTZ.U32.TRUNC.NTZ R3, R2 ;  /* 0x0000000200037305 */ /* 0x0000e4000021f000 */
[----:B0-----:R-:W-:Y:S02]  /*00e0*/  IMAD.MOV.U32 R2, RZ, RZ, RZ ;  /* 0x000000ffff027224 */ /* 0x001fe400078e00ff */
[----:B---3--:R-:W-:-:S04]  /*00f0*/  IMAD.MOV R5, RZ, RZ, -R3 ;  /* 0x000000ffff057224 */ /* 0x008fc800078e0a03 */
[----:B------:R-:W-:-:S04]  /*0100*/  IMAD R5, R5, R10, RZ ;  /* 0x0000000a05057224 */ /* 0x000fc800078e02ff */
[----:B------:R-:W-:-:S04]  /*0110*/  IMAD.HI.U32 R3, R3, R5, R2 ;  /* 0x0000000503037227 */ /* 0x000fc800078e0002 */
[----:B------:R-:W-:-:S04]  /*0120*/  IMAD.MOV.U32 R5, RZ, RZ, R6 ;  /* 0x000000ffff057224 */ /* 0x000fc800078e0006 */
[----:B------:R-:W-:-:S04]  /*0130*/  IMAD.HI.U32 R2, R3, R5, RZ ;  /* 0x0000000503027227 */ /* 0x000fc800078e00ff */
[----:B------:R-:W-:-:S04]  /*0140*/  IMAD.HI.U32 R3, R3, R0, RZ ;  /* 0x0000000003037227 */ /* 0x000fc800078e00ff */
[----:B------:R-:W-:Y:S02]  /*0150*/  IMAD.MOV R6, RZ, RZ, -R2 ;  /* 0x000000ffff067224 */ /* 0x000fe400078e0a02 */
[----:B------:R-:W-:Y:S02]  /*0160*/  IMAD.MOV R7, RZ, RZ, -R3 ;  /* 0x000000ffff077224 */ /* 0x000fe400078e0a03 */
[C---:B------:R-:W-:Y:S02]  /*0170*/  IMAD R5, R10.reuse, R6, R5 ;  /* 0x000000060a057224 */ /* 0x040fe400078e0205 */
[C---:B------:R-:W-:Y:S01]  /*0180*/  IMAD R0, R10.reuse, R7, R0 ;  /* 0x000000070a007224 */ /* 0x040fe200078e0200 */
[----:B------:R-:W2:Y:S01]  /*0190*/  S2R R6, SR_TID.Y ;  /* 0x0000000000067919 */ /* 0x000ea20000002200 */
[----:B------:R-:W2:Y:S01]  /*01a0*/  LDC R7, c[0x0][0x364] ;  /* 0x0000d900ff077b82 */ /* 0x000ea20000000800 */
[C---:B------:R-:W-:Y:S02]  /*01b0*/  ISETP.GT.U32.AND P0, PT, R10.reuse, R5, PT ;  /* 0x000000050a00720c */ /* 0x040fe40003f04070 */
[----:B------:R-:W-:-:S05]  /*01c0*/  ISETP.GT.U32.AND P2, PT, R10, R0, PT ;  /* 0x000000000a00720c */ /* 0x000fca0003f44070 */
[----:B------:R-:W1:Y:S06]  /*01d0*/  LDC R9, c[0x0][0x360] ;  /* 0x0000d800ff097b82 */ /* 0x000e6c0000000800 */
[--C-:B------:R-:W-:Y:S02]  /*01e0*/  @!P0 IMAD.IADD R5, R5, 0x1, -R10.reuse ;  /* 0x0000000105058824 */ /* 0x100fe400078e0a0a */
[----:B------:R-:W-:Y:S02]  /*01f0*/  @!P2 IMAD.IADD R0, R0, 0x1, -R10 ;  /* 0x000000010000a824 */ /* 0x000fe400078e0a0a */
[----:B------:R-:W-:Y:S01]  /*0200*/  @!P0 VIADD R2, R2, 0x1 ;  /* 0x0000000102028836 */ /* 0x000fe20000000000 */
[----:B------:R-:W-:Y:S01]  /*0210*/  ISETP.GE.U32.AND P3, PT, R5, R10, PT ;  /* 0x0000000a0500720c */ /* 0x000fe20003f66070 */
[----:B------:R-:W-:Y:S01]  /*0220*/  @!P2 VIADD R3, R3, 0x1 ;  /* 0x000000010303a836 */ /* 0x000fe20000000000 */
[----:B------:R-:W-:-:S02]  /*0230*/  LOP3.LUT R5, R13, R4, RZ, 0x3c, !PT ;  /* 0x000000040d057212 */ /* 0x000fc400078e3cff */
[----:B------:R-:W-:Y:S02]  /*0240*/  ISETP.GE.U32.AND P4, PT, R0, R10, PT ;  /* 0x0000000a0000720c */ /* 0x000fe40003f86070 */
[-C--:B------:R-:W-:Y:S02]  /*0250*/  LOP3.LUT R0, R11, R4.reuse, RZ, 0x3c, !PT ;  /* 0x000000040b007212 */ /* 0x080fe400078e3cff */
[----:B------:R-:W-:Y:S02]  /*0260*/  ISETP.GE.AND P1, PT, R5, RZ, PT ;  /* 0x000000ff0500720c */ /* 0x000fe40003f26270 */
[----:B------:R-:W-:Y:S02]  /*0270*/  ISETP.GE.AND P0, PT, R0, RZ, PT ;  /* 0x000000ff0000720c */ /* 0x000fe40003f06270 */
[----:B------:R-:W-:Y:S01]  /*0280*/  ISETP.NE.AND P2, PT, R4, RZ, PT ;  /* 0x000000ff0400720c */ /* 0x000fe20003f45270 */
[----:B------:R-:W-:Y:S01]  /*0290*/  @P3 VIADD R2, R2, 0x1 ;  /* 0x0000000102023836 */ /* 0x000fe20000000000 */
[----:B------:R-:W-:Y:S01]  /*02a0*/  LOP3.LUT R0, RZ, R4, RZ, 0x33, !PT ;  /* 0x00000004ff007212 */ /* 0x000fe200078e33ff */
[----:B-1----:R-:W-:-:S02]  /*02b0*/  IMAD R9, R9, UR5, R8 ;  /* 0x0000000509097c24 */ /* 0x002fc4000f8e0208 */
[----:B------:R-:W-:Y:S02]  /*02c0*/  @P4 VIADD R3, R3, 0x1 ;  /* 0x0000000103034836 */ /* 0x000fe40000000000 */
[----:B--2---:R-:W-:Y:S02]  /*02d0*/  IMAD R7, R7, UR4, R6 ;  /* 0x0000000407077c24 */ /* 0x004fe4000f8e0206 */
[----:B------:R-:W-:Y:S02]  /*02e0*/  @!P1 IMAD.MOV R2, RZ, RZ, -R2 ;  /* 0x000000ffff029224 */ /* 0x000fe400078e0a02 */
[----:B------:R-:W-:-:S03]  /*02f0*/  @!P0 IMAD.MOV R3, RZ, RZ, -R3 ;  /* 0x000000ffff038224 */ /* 0x000fc600078e0a03 */
[C---:B------:R-:W-:Y:S02]  /*0300*/  SEL R8, R0.reuse, R2, !P2 ;  /* 0x0000000200087207 */ /* 0x040fe40005000000 */
[----:B------:R-:W-:Y:S02]  /*0310*/  SEL R0, R0, R3, !P2 ;  /* 0x0000000300007207 */ /* 0x000fe40005000000 */
[----:B------:R-:W-:-:S04]  /*0320*/  ISETP.GE.AND P0, PT, R9, R8, PT ;  /* 0x000000080900720c */ /* 0x000fc80003f06270 */
[----:B------:R-:W-:-:S13]  /*0330*/  ISETP.GE.OR P0, PT, R7, R0, P0 ;  /* 0x000000000700720c */ /* 0x000fda0000706670 */
[----:B------:R-:W-:Y:S05]  /*0340*/  @P0 EXIT ;  /* 0x000000000000094d */ /* 0x000fea0003800000 */
[----:B------:R-:W-:Y:S01]  /*0350*/  ISETP.GE.AND P0, PT, R4, 0x1, PT ;  /* 0x000000010400780c */ /* 0x000fe20003f06270 */
[----:B------:R-:W0:Y:S01]  /*0360*/  LDCU.64 UR8, c[0x0][0x358] ;  /* 0x00006b00ff0877ac */ /* 0x000e220008000a00 */
[----:B------:R-:W-:-:S11]  /*0370*/  IMAD.MOV.U32 R11, RZ, RZ, -0x1f528714 ;  /* 0xe0ad78ecff0b7424 */ /* 0x000fd600078e00ff */
[----:B------:R-:W-:Y:S05]  /*0380*/  @!P0 BRA `(.L_x_0) ;  /* 0x0000000400a48947 */ /* 0x000fea0003800000 */
[----:B------:R-:W1:Y:S01]  /*0390*/  LDCU.64 UR6, c[0x0][0x380] ;  /* 0x00007000ff0677ac */ /* 0x000e620008000a00 */
[C---:B------:R-:W-:Y:S01]  /*03a0*/  LOP3.LUT R26, R4.reuse, 0xf, RZ, 0xc0, !PT ;  /* 0x0000000f041a7812 */ /* 0x040fe200078ec0ff */
[----:B------:R-:W-:Y:S01]  /*03b0*/  IMAD R5, R9, R4, RZ ;  /* 0x0000000409057224 */ /* 0x000fe200078e02ff */
[C---:B------:R-:W-:Y:S01]  /*03c0*/  LOP3.LUT R25, R4.reuse, 0x7, RZ, 0xc0, !PT ;  /* 0x0000000704197812 */ /* 0x040fe200078ec0ff */
[----:B------:R-:W-:Y:S01]  /*03d0*/  IMAD.MOV.U32 R11, RZ, RZ, -0x1f528714 ;  /* 0xe0ad78ecff0b7424 */ /* 0x000fe200078e00ff */
[----:B------:R-:W-:Y:S01]  /*03e0*/  LOP3.LUT R6, R4, 0x7ffffff0, RZ, 0xc0, !PT ;  /* 0x7ffffff004067812 */ /* 0x000fe200078ec0ff */
[----:B------:R-:W-:Y:S01]  /*03f0*/  VIADD R0, R26, 0xffffffff ;  /* 0xffffffff1a007836 */ /* 0x000fe20000000000 */
[----:B------:R-:W-:Y:S01]  /*0400*/  LOP3.LUT R4, R4, 0x3, RZ, 0xc0, !PT ;  /* 0x0000000304047812 */ /* 0x000fe200078ec0ff */
[----:B------:R-:W-:Y:S01]  /*0410*/  VIADD R2, R25, 0xffffffff ;  /* 0xffffffff19027836 */ /* 0x000fe20000000000 */
[----:B------:R-:W-:Y:S02]  /*0420*/  UMOV UR4, URZ ;  /* 0x000000ff00047c82 */ /* 0x000fe40008000000 */
[----:B------:R-:W-:Y:S01]  /*0430*/  ISETP.GE.U32.AND P0, PT, R0, 0x7, PT ;  /* 0x000000070000780c */ /* 0x000fe20003f06070 */
[----:B------:R-:W-:Y:S01]  /*0440*/  IMAD.MOV R0, RZ, RZ, -R6 ;  /* 0x000000ffff007224 */ /* 0x000fe200078e0a06 */
[----:B------:R-:W-:Y:S01]  /*0450*/  ISETP.GE.U32.AND P1, PT, R2, 0x3, PT ;  /* 0x000000030200780c */ /* 0x000fe20003f26070 */
[----:B-1----:R-:W-:-:S04]  /*0460*/  UIADD3 UR5, UP0, UPT, UR6, 0x20, URZ ;  /* 0x0000002006057890 */ /* 0x002fc8000ff1e0ff */
[----:B------:R-:W-:-:S12]  /*0470*/  UIADD3.X UR6, UPT, UPT, URZ, UR7, URZ, UP0, !UPT ;  /* 0x00000007ff067290 */ /* 0x000fd800087fe4ff */
.L_x_6:
[----:B------:R-:W1:Y:S01]  /*0480*/  LDC R2, c[0x0][0x398] ;  /* 0x0000e600ff027b82 */ /* 0x000e620000000800 */
[----:B------:R-:W2:Y:S01]  /*0490*/  LDCU UR7, c[0x0][0x394] ;  /* 0x00007280ff0777ac */ /* 0x000ea20008000800 */
[----:B------:R-:W-:Y:S01]  /*04a0*/  IMAD.MOV.U32 R13, RZ, RZ, RZ ;  /* 0x000000ffff0d7224 */ /* 0x000fe200078e00ff */
[----:B-1----:R-:W-:Y:S01]  /*04b0*/  ISETP.GE.U32.AND P3, PT, R2, 0x10, PT ;  /* 0x000000100200780c */ /* 0x002fe20003f66070 */
[----:B------:R-:W-:Y:S01]  /*04c0*/  IMAD R10, R7, R2, UR4 ;  /* 0x00000004070a7e24 */ /* 0x000fe2000f8e0202 */
[----:B------:R-:W-:-:S03]  /*04d0*/  UIADD3 UR4, UPT, UPT, UR4, 0x1, URZ ;  /* 0x0000000104047890 */ /* 0x000fc6000fffe0ff */
[----:B--2---:R-:W-:-:S03]  /*04e0*/  IMAD R10, R10, UR7, R5 ;  /* 0x000000070a0a7c24 */ /* 0x004fc6000f8e0205 */
[----:B------:R-:W-:-:S05]  /*04f0*/  ISETP.NE.AND P2, PT, R2, UR4, PT ;  /* 0x0000000402007c0c */ /* 0x000fca000bf45270 */
[----:B------:R-:W-:Y:S08]  /*0500*/  @!P3 BRA `(.L_x_1) ;  /* 0x000000000088b947 */ /* 0x000ff00003800000 */
[----:B------:R-:W-:Y:S02]  /*0510*/  IMAD.MOV.U32 R13, RZ, RZ, R10 ;  /* 0x000000ffff0d7224 */ /* 0x000fe400078e000a */
[----:B------:R-:W-:-:S07]  /*0520*/  IMAD.MOV.U32 R12, RZ, RZ, R0 ;  /* 0x000000ffff0c7224 */ /* 0x000fce00078e0000 */
.L_x_2:
[----:B------:R-:W-:Y:S02]  /*0530*/  IMAD.U32 R2, RZ, RZ, UR5 ;  /* 0x00000005ff027e24 */ /* 0x000fe4000f8e00ff */
[----:B------:R-:W-:Y:S02]  /*0540*/  IMAD.U32 R3, RZ, RZ, UR6 ;  /* 0x00000006ff037e24 */ /* 0x000fe4000f8e00ff */
[----:B------:R-:W-:-:S05]  /*0550*/  IMAD.WIDE R2, R13, 0x4, R2 ;  /* 0x000000040d027825 */ /* 0x000fca00078e0202 */
[----:B0-----:R-:W2:Y:S04]  /*0560*/  LDG.E R20, desc[UR8][R2.64+-0x20] ;  /* 0xffffe00802147981 */ /* 0x001ea8000c1e1900 */
[----:B------:R-:W2:Y:S04]  /*0570*/  LDG.E R21, desc[UR8][R2.64+-0x1c] ;  /* 0xffffe40802157981 */ /* 0x000ea8000c1e1900 */
[----:B------:R-:W3:Y:S04]  /*0580*/  LDG.E R22, desc[UR8][R2.64+-0x18] ;  /* 0xffffe80802167981 */ /* 0x000ee8000c1e1900 */
[----:B------:R-:W3:Y:S04]  /*0590*/  LDG.E R23, desc[UR8][R2.64+-0x14] ;  /* 0xffffec0802177981 */ /* 0x000ee8000c1e1900 */
[----:B------:R-:W4:Y:S04]  /*05a0*/  LDG.E R15, desc[UR8][R2.64+-0x10] ;  /* 0xfffff008020f7981 */ /* 0x000f28000c1e1900 */
[----:B------:R-:W4:Y:S04]  /*05b0*/  LDG.E R14, desc[UR8][R2.64+-0xc] ;  /* 0xfffff408020e7981 */ /* 0x000f28000c1e1900 */
[----:B------:R-:W5:Y:S04]  /*05c0*/  LDG.E R16, desc[UR8][R2.64+-0x8] ;  /* 0xfffff80802107981 */ /* 0x000f68000c1e1900 */
[----:B------:R-:W5:Y:S04]  /*05d0*/  LDG.E R19, desc[UR8][R2.64+-0x4] ;  /* 0xfffffc0802137981 */ /* 0x000f68000c1e1900 */
[----:B------:R-:W5:Y:S04]  /*05e0*/  LDG.E R18, desc[UR8][R2.64] ;  /* 0x0000000802127981 */ /* 0x000f68000c1e1900 */
[----:B------:R-:W5:Y:S04]  /*05f0*/  LDG.E R17, desc[UR8][R2.64+0x4] ;  /* 0x0000040802117981 */ /* 0x000f68000c1e1900 */
[----:B------:R-:W5:Y:S01]  /*0600*/  LDG.E R24, desc[UR8][R2.64+0x1c] ;  /* 0x00001c0802187981 */ /* 0x000f62000c1e1900 */
[----:B--2---:R-:W-:-:S03]  /*0610*/  FMNMX3 R21, R11, R20, R21, !PT ;  /* 0x000000140b157276 */ /* 0x004fc60007800015 */
[----:B------:R-:W2:Y:S04]  /*0620*/  LDG.E R20, desc[UR8][R2.64+0x8] ;  /* 0x0000080802147981 */ /* 0x000ea8000c1e1900 */
[----:B------:R-:W2:Y:S01]  /*0630*/  LDG.E R11, desc[UR8][R2.64+0xc] ;  /* 0x00000c08020b7981 */ /* 0x000ea2000c1e1900 */
[----:B---3--:R-:W-:-:S03]  /*0640*/  FMNMX3 R27, R21, R22, R23, !PT ;  /* 0x00000016151b7276 */ /* 0x008fc60007800017 */
[----:B------:R-:W3:Y:S04]  /*0650*/  LDG.E R23, desc[UR8][R2.64+0x10] ;  /* 0x0000100802177981 */ /* 0x000ee8000c1e1900 */
[----:B------:R-:W3:Y:S04]  /*0660*/  LDG.E R22, desc[UR8][R2.64+0x14] ;  /* 0x0000140802167981 */ /* 0x000ee8000c1e1900 */
[----:B------:R-:W3:Y:S01]  /*0670*/  LDG.E R21, desc[UR8][R2.64+0x18] ;  /* 0x0000180802157981 */ /* 0x000ee2000c1e1900 */
[----:B----4-:R-:W-:Y:S01]  /*0680*/  FMNMX3 R14, R27, R15, R14, !PT ;  /* 0x0000000f1b0e7276 */ /* 0x010fe2000780000e */
[----:B------:R-:W-:-:S03]  /*0690*/  VIADD R12, R12, 0x10 ;  /* 0x000000100c0c7836 */ /* 0x000fc60000000000 */
[----:B-----5:R-:W-:Y:S02]  /*06a0*/  FMNMX3 R14, R14, R16, R19, !PT ;  /* 0x000000100e0e7276 */ /* 0x020fe40007800013 */
[----:B------:R-:W-:Y:S02]  /*06b0*/  ISETP.NE.AND P3, PT, R12, RZ, PT ;  /* 0x000000ff0c00720c */ /* 0x000fe40003f65270 */
[----:B------:R-:W-:Y:S01]  /*06c0*/  FMNMX3 R14, R14, R18, R17, !PT ;  /* 0x000000120e0e7276 */ /* 0x000fe20007800011 */
[----:B------:R-:W-:-:S03]  /*06d0*/  VIADD R13, R13, 0x10 ;  /* 0x000000100d0d7836 */ /* 0x000fc60000000000 */
[----:B--2---:R-:W-:-:S04]  /*06e0*/  FMNMX3 R11, R14, R20, R11, !PT ;  /* 0x000000140e0b7276 */ /* 0x004fc8000780000b */
[----:B---3--:R-:W-:-:S04]  /*06f0*/  FMNMX3 R11, R11, R23, R22, !PT ;  /* 0x000000170b0b7276 */ /* 0x008fc80007800016 */
[----:B------:R-:W-:Y:S01]  /*0700*/  FMNMX3 R11, R11, R21, R24, !PT ;  /* 0x000000150b0b7276 */ /* 0x000fe20007800018 */
[----:B------:R-:W-:Y:S06]  /*0710*/  @P3 BRA `(.L_x_2) ;  /* 0xfffffffc00843947 */ /* 0x000fec000383ffff */
[----:B------:R-:W-:-:S07]  /*0720*/  IMAD.MOV.U32 R13, RZ, RZ, R6 ;  /* 0x000000ffff0d7224 */ /* 0x000fce00078e0006 */
.L_x_1:
[----:B------:R-:W-:-:S13]  /*0730*/  ISETP.NE.AND P3, PT, R26, RZ, PT ;  /* 0x000000ff1a00720c */ /* 0x000fda0003f65270 */
[----:B------:R-:W-:Y:S05]  /*0740*/  @!P3 BRA `(.L_x_3) ;  /* 0x0000000000b0b947 */ /* 0x000fea0003800000 */
[----:B------:R-:W-:Y:S01]  /*0750*/  ISETP.NE.AND P3, PT, R25, RZ, PT ;  /* 0x000000ff1900720c */ /* 0x000fe20003f65270 */
[----:B------:R-:W-:-:S12]  /*0760*/  @!P0 BRA `(.L_x_4) ;  /* 0x0000000000408947 */ /* 0x000fd80003800000 */
[----:B------:R-:W1:Y:S01]  /*0770*/  LDC.64 R2, c[0x0][0x380] ;  /* 0x0000e000ff027b82 */ /* 0x000e620000000a00 */
[----:B------:R-:W-:-:S04]  /*0780*/  IMAD.IADD R15, R10, 0x1, R13 ;  /* 0x000000010a0f7824 */ /* 0x000fc800078e020d */
[----:B-1----:R-:W-:-:S05]  /*0790*/  IMAD.WIDE R2, R15, 0x4, R2 ;  /* 0x000000040f027825 */ /* 0x002fca00078e0202 */
[----:B0-----:R-:W2:Y:S04]  /*07a0*/  LDG.E R12, desc[UR8][R2.64] ;  /* 0x00000008020c7981 */ /* 0x001ea8000c1e1900 */
[----:B------:R-:W2:Y:S04]  /*07b0*/  LDG.E R14, desc[UR8][R2.64+0x4] ;  /* 0x00000408020e7981 */ /* 0x000ea8000c1e1900 */
[----:B------:R-:W3:Y:S04]  /*07c0*/  LDG.E R15, desc[UR8][R2.64+0x8] ;  /* 0x00000808020f7981 */ /* 0x000ee8000c1e1900 */
[----:B------:R-:W3:Y:S04]  /*07d0*/  LDG.E R16, desc[UR8][R2.64+0xc] ;  /* 0x00000c0802107981 */ /* 0x000ee8000c1e1900 */
[----:B------:R-:W4:Y:S04]  /*07e0*/  LDG.E R17, desc[UR8][R2.64+0x10] ;  /* 0x0000100802117981 */ /* 0x000f28000c1e1900 */
[----:B------:R-:W4:Y:S04]  /*07f0*/  LDG.E R18, desc[UR8][R2.64+0x14] ;  /* 0x0000140802127981 */ /* 0x000f28000c1e1900 */
[----:B------:R-:W5:Y:S04]  /*0800*/  LDG.E R19, desc[UR8][R2.64+0x18] ;  /* 0x0000180802137981 */ /* 0x000f68000c1e1900 */
[----:B------:R-:W5:Y:S01]  /*0810*/  LDG.E R20, desc[UR8][R2.64+0x1c] ;  /* 0x00001c0802147981 */ /* 0x000f62000c1e1900 */
[----:B------:R-:W-:Y:S01]  /*0820*/  VIADD R13, R13, 0x8 ;  /* 0x000000080d0d7836 */ /* 0x000fe20000000000 */
[----:B--2---:R-:W-:-:S04]  /*0830*/  FMNMX3 R12, R11, R12, R14, !PT ;  /* 0x0000000c0b0c7276 */ /* 0x004fc8000780000e */
[----:B---3--:R-:W-:-:S04]  /*0840*/  FMNMX3 R12, R12, R15, R16, !PT ;  /* 0x0000000f0c0c7276 */ /* 0x008fc80007800010 */
[----:B----4-:R-:W-:-:S04]  /*0850*/  FMNMX3 R12, R12, R17, R18, !PT ;  /* 0x000000110c0c7276 */ /* 0x010fc80007800012 */
[----:B-----5:R-:W-:-:S07]  /*0860*/  FMNMX3 R11, R12, R19, R20, !PT ;  /* 0x000000130c0b7276 */ /* 0x020fce0007800014 */
.L_x_4:
        /* <DEDUP_REMOVED lines=9> */
[----:B------:R-:W3:Y:S01]  /*0900*/  LDG.E R15, desc[UR8][R2.64+0xc] ;  /* 0x00000c08020f7981 */ /* 0x000ee2000c1e1900 */
[----:B------:R-:W-:Y:S01]  /*0910*/  VIADD R13, R13, 0x4 ;  /* 0x000000040d0d7836 */ /* 0x000fe20000000000 */
[----:B--2---:R-:W-:-:S04]  /*0920*/  FMNMX3 R11, R11, R12, R14, !PT ;  /* 0x0000000c0b0b7276 */ /* 0x004fc8000780000e */
[----:B---3--:R-:W-:-:S07]  /*0930*/  FMNMX3 R11, R11, R16, R15, !PT ;  /* 0x000000100b0b7276 */ /* 0x008fce000780000f */
.L_x_5:
[----:B------:R-:W-:Y:S05]  /*0940*/  @!P3 BRA `(.L_x_3) ;  /* 0x000000000030b947 */ /* 0x000fea0003800000 */
[----:B------:R-:W1:Y:S01]  /*0950*/  LDC.64 R2, c[0x0][0x380] ;  /* 0x0000e000ff027b82 */ /* 0x000e620000000a00 */
[----:B------:R-:W-:-:S04]  /*0960*/  IMAD.IADD R13, R10, 0x1, R13 ;  /* 0x000000010a0d7824 */ /* 0x000fc800078e020d */
[----:B-1----:R-:W-:-:S05]  /*0970*/  IMAD.WIDE R2, R13, 0x4, R2 ;  /* 0x000000040d027825 */ /* 0x002fca00078e0202 */
[----:B0-----:R-:W2:Y:S01]  /*0980*/  LDG.E R10, desc[UR8][R2.64] ;  /* 0x00000008020a7981 */ /* 0x001ea2000c1e1900 */
[----:B------:R-:W-:Y:S02]  /*0990*/  ISETP.NE.AND P3, PT, R4, 0x1, PT ;  /* 0x000000010400780c */ /* 0x000fe40003f65270 */
[----:B--2---:R-:W-:-:S11]  /*09a0*/  FMNMX R11, R11, R10, !PT ;  /* 0x0000000a0b0b7209 */ /* 0x004fd60007800000 */
[----:B------:R-:W-:Y:S05]  /*09b0*/  @!P3 BRA `(.L_x_3) ;  /* 0x000000000014b947 */ /* 0x000fea0003800000 */
[----:B------:R-:W-:Y:S01]  /*09c0*/  ISETP.NE.AND P3, PT, R4, 0x2, PT ;  /* 0x000000020400780c */ /* 0x000fe20003f65270 */
[----:B------:R-:W2:-:S12]  /*09d0*/  LDG.E R10, desc[UR8][R2.64+0x4] ;  /* 0x00000408020a7981 */ /* 0x000e98000c1e1900 */
[----:B------:R-:W3:Y:S01]  /*09e0*/  @P3 LDG.E R12, desc[UR8][R2.64+0x8] ;  /* 0x00000808020c3981 */ /* 0x000ee2000c1e1900 */
[----:B--2---:R-:W-:-:S04]  /*09f0*/  FMNMX R11, R11, R10, !PT ;  /* 0x0000000a0b0b7209 */ /* 0x004fc80007800000 */
[----:B---3--:R-:W-:-:S07]  /*0a00*/  @P3 FMNMX R11, R11, R12, !PT ;  /* 0x0000000c0b0b3209 */ /* 0x008fce0007800000 */
.L_x_3:
[----:B------:R-:W-:Y:S05]  /*0a10*/  @P2 BRA `(.L_x_6) ;  /* 0xfffffff800982947 */ /* 0x000fea000383ffff */
.L_x_0:
[----:B------:R-:W1:Y:S01]  /*0a20*/  LDC.64 R2, c[0x0][0x388] ;  /* 0x0000e200ff027b82 */ /* 0x000e620000000a00 */
[----:B------:R-:W-:-:S04]  /*0a30*/  IMAD R7, R7, R8, R9 ;  /* 0x0000000807077224 */ /* 0x000fc800078e0209 */
[----:B-1----:R-:W-:-:S05]  /*0a40*/  IMAD.WIDE R2, R7, 0x4, R2 ;  /* 0x0000000407027825 */ /* 0x002fca00078e0202 */
[----:B0-----:R-:W-:Y:S01]  /*0a50*/  STG.E desc[UR8][R2.64], R11 ;  /* 0x0000000b02007986 */ /* 0x001fe2000c101908 */
[----:B------:R-:W-:Y:S05]  /*0a60*/  EXIT ;  /* 0x000000000000794d */ /* 0x000fea0003800000 */
.L_x_7:
[----:B------:R-:W-:-:S00]  /*0a70*/  BRA `(.L_x_7) ;  /* 0xfffffffc00fc7947 */ /* 0x000fc0000383ffff */
[----:B------:R-:W-:-:S00]  /*0a80*/  NOP ;  /* 0x0000000000007918 */ /* 0x000fc00000000000 */
[----:B------:R-:W-:-:S00]  /*0a90*/  NOP ;  /* 0x0000000000007918 */ /* 0x000fc00000000000 */
[----:B------:R-:W-:-:S00]  /*0aa0*/  NOP ;  /* 0x0000000000007918 */ /* 0x000fc00000000000 */
[----:B------:R-:W-:-:S00]  /*0ab0*/  NOP ;  /* 0x0000000000007918 */ /* 0x000fc00000000000 */
[----:B------:R-:W-:-:S00]  /*0ac0*/  NOP ;  /* 0x0000000000007918 */ /* 0x000fc00000000000 */
[----:B------:R-:W-:-:S00]  /*0ad0*/  NOP ;  /* 0x0000000000007918 */ /* 0x000fc00000000000 */
[----:B------:R-:W-:-:S00]  /*0ae0*/  NOP ;  /* 0x0000000000007918 */ /* 0x000fc00000000000 */
[----:B------:R-:W-:-:S00]  /*0af0*/  NOP ;  /* 0x0000000000007918 */ /* 0x000fc00000000000 */
.L_x_8:


//--------------------- .nv.shared.reserved.0     --------------------------
	.section	.nv.shared.reserved.0,"aw",@nobits
	.weak		__nv_reservedSMEM_offset_0_alias
	.size		__nv_reservedSMEM_offset_0_alias, 0, 64
	.other		__nv_reservedSMEM_offset_0_alias,@"STO_CUDA_RESERVED_SHARED STV_DEFAULT"
__nv_reservedSMEM_offset_0_alias:
	.zero		0
	.zero		64


//--------------------- .nv.constant0._Z15maxPool2dKernelPfS_iii --------------------------
	.section	.nv.constant0._Z15maxPool2dKernelPfS_iii,"a",@progbits
	.sectionflags	@""
	.align	4
.nv.constant0._Z15maxPool2dKernelPfS_iii:
	.zero		924


//--------------------- SYMBOLS --------------------------

	.type		.nv.reservedSmem.offset0,@object
	.size		.nv.reservedSmem.offset0,0x4
